//
// Generated by NVIDIA NVVM Compiler
//
// Compiler Build ID: CL-36424714
// Cuda compilation tools, release 13.0, V13.0.88
// Based on NVVM 20.0.0
//

.version 9.0
.target sm_100
.address_size 64

	// .globl	_Z5dkernv

.visible .entry _Z5dkernv()
{
	.reg .pred 	%p<2>;
	.reg .b64 	%rd<4>;

	// begin inline asm
	mov.u64 	%rd2, %clock64;
	// end inline asm
	add.s64 	%rd1, %rd2, 1000000;
$L__BB0_1:
	// begin inline asm
	mov.u64 	%rd3, %clock64;
	// end inline asm
	setp.lt.s64 	%p1, %rd3, %rd1;
	@%p1 bra 	$L__BB0_1;
	ret;

}


// ===== COMPILED SASS (sm_100) =====

	.target	sm_100

	.elftype	@"ET_EXEC"


//--------------------- .note.nv.tkinfo           --------------------------
	.section	.note.nv.tkinfo,"",@"SHT_NOTE"
	.sectionflags	@"SHF_NOTE_NV_TKINFO"
	.tkinfo
        /*0018*/ 	.word	0x00000002
        /*0030*/ 	.string	""
        /*0030*/ 	.string	"ptxas"
        /*0030*/ 	.string	"Cuda compilation tools, release 13.0, V13.0.88"
        /*0030*/ 	.string	"Build cuda_13.0.r13.0/compiler.36424714_0"
        /*0030*/ 	.string	"-arch sm_100 -m 64 "



//--------------------- .note.nv.cuinfo           --------------------------
	.section	.note.nv.cuinfo,"",@"SHT_NOTE"
	.sectionflags	@"SHF_NOTE_NV_CUINFO"
        /*0018*/ 	.short	0x0002
        /*001a*/ 	.short	0x0064
        /*001c*/ 	.short	0x0082
	.zero		2


//--------------------- .nv.info                  --------------------------
	.section	.nv.info,"",@"SHT_CUDA_INFO"
	.align	4


	//----- nvinfo : EIATTR_REGCOUNT
	.align		4
        /*0000*/ 	.byte	0x04, 0x2f
        /*0002*/ 	.short	(.L_1 - .L_0)
	.align		4
.L_0:
        /*0004*/ 	.word	index@(_Z5dkernv)
        /*0008*/ 	.word	0x0000000a


	//----- nvinfo : EIATTR_FRAME_SIZE
	.align		4
.L_1:
        /*000c*/ 	.byte	0x04, 0x11
        /*000e*/ 	.short	(.L_3 - .L_2)
	.align		4
.L_2:
        /*0010*/ 	.word	index@(_Z5dkernv)
        /*0014*/ 	.word	0x00000000


	//----- nvinfo : EIATTR_MIN_STACK_SIZE
	.align		4
.L_3:
        /*0018*/ 	.byte	0x04, 0x12
        /*001a*/ 	.short	(.L_5 - .L_4)
	.align		4
.L_4:
        /*001c*/ 	.word	index@(_Z5dkernv)
        /*0020*/ 	.word	0x00000000
.L_5:


//--------------------- .nv.compat                --------------------------
	.section	.nv.compat,"",@"SHT_CUDA_COMPAT_INFO"
	.align	4
        /*0000*/ 	.byte	0x02, 0x09, 0x00, 0x00, 0x02, 0x02, 0x01, 0x00, 0x02, 0x05, 0x05, 0x00, 0x03, 0x07, 0x01, 0x01
        /*0010*/ 	.byte	0x02, 0x03, 0x00, 0x00, 0x02, 0x06, 0x01, 0x00, 0x04, 0x0b, 0x08, 0x00, 0x09, 0x00, 0x00, 0x00
        /*0020*/ 	.byte	0x00, 0x00, 0x00, 0x00


//--------------------- .nv.info._Z5dkernv        --------------------------
	.section	.nv.info._Z5dkernv,"",@"SHT_CUDA_INFO"
	.sectionflags	@""
	.align	4


	//----- nvinfo : EIATTR_CUDA_API_VERSION
	.align		4
        /*0000*/ 	.byte	0x04, 0x37
        /*0002*/ 	.short	(.L_7 - .L_6)
.L_6:
        /*0004*/ 	.word	0x00000082


	//----- nvinfo : EIATTR_SPARSE_MMA_MASK
	.align		4
.L_7:
        /*0008*/ 	.byte	0x03, 0x50
        /*000a*/ 	.short	0x0000


	//----- nvinfo : EIATTR_MAXREG_COUNT
	.align		4
        /*000c*/ 	.byte	0x03, 0x1b
        /*000e*/ 	.short	0x00ff


	//----- nvinfo : EIATTR_MERCURY_ISA_VERSION
	.align		4
        /*0010*/ 	.byte	0x03, 0x5f
        /*0012*/ 	.short	0x0101


	//----- nvinfo : EIATTR_VRC_CTA_INIT_COUNT
	.align		4
        /*0014*/ 	.byte	0x02, 0x4a
	.zero		1
	.zero		1


	//----- nvinfo : EIATTR_EXIT_INSTR_OFFSETS
	.align		4
        /*0018*/ 	.byte	0x04, 0x1c
        /*001a*/ 	.short	(.L_9 - .L_8)


	//   ....[0]....
.L_8:
        /*001c*/ 	.word	0x00000080


	//----- nvinfo : EIATTR_SW_WAR
	.align		4
.L_9:
        /*0020*/ 	.byte	0x04, 0x36
        /*0022*/ 	.short	(.L_11 - .L_10)
.L_10:
        /*0024*/ 	.word	0x00000008
.L_11:


//--------------------- .nv.callgraph             --------------------------
	.section	.nv.callgraph,"",@"SHT_CUDA_CALLGRAPH"
	.align	4
	.sectionentsize	8
	.align		4
        /*0000*/ 	.word	0x00000000
	.align		4
        /*0004*/ 	.word	0xffffffff
	.align		4
        /*0008*/ 	.word	0x00000000
	.align		4
        /*000c*/ 	.word	0xfffffffe
	.align		4
        /*0010*/ 	.word	0x00000000
	.align		4
        /*0014*/ 	.word	0xfffffffd
	.align		4
        /*0018*/ 	.word	0x00000000
	.align		4
        /*001c*/ 	.word	0xfffffffc


//--------------------- .text._Z5dkernv           --------------------------
	.section	.text._Z5dkernv,"ax",@progbits
	.align	128
        .global         _Z5dkernv
        .type           _Z5dkernv,@function
        .size           _Z5dkernv,(.L_x_2 - _Z5dkernv)
        .other          _Z5dkernv,@"STO_CUDA_ENTRY STV_DEFAULT"
_Z5dkernv:
.text._Z5dkernv:
[----:B------:R-:W-:Y:S01]  /*0000*/  LDC R1, c[0x0][0x37c] ;  /* 0x0000df00ff017b82 */ /* 0x000fe20000000800 */
[----:B------:R-:W-:-:S06]  /*0010*/  CS2R R2, SR_CLOCKLO ;  /* 0x0000000000027805 */ /* 0x000fcc0000015000 */
[----:B------:R-:W-:-:S05]  /*0020*/  IADD3 R5, P0, PT, R2, 0xf4240, RZ ;  /* 0x000f424002057810 */ /* 0x000fca0007f1e0ff */
[----:B------:R-:W-:-:S08]  /*0030*/  IMAD.X R7, RZ, RZ, R3, P0 ;  /* 0x000000ffff077224 */ /* 0x000fd000000e0603 */
.L_x_0:
[----:B------:R-:W-:-:S06]  /*0040*/  CS2R R2, SR_CLOCKLO ;  /* 0x0000000000027805 */ /* 0x000fcc0000015000 */
[----:B------:R-:W-:-:S04]  /*0050*/  ISETP.GE.U32.AND P0, PT, R2, R5, PT ;  /* 0x000000050200720c */ /* 0x000fc80003f06070 */
[----:B------:R-:W-:-:S13]  /*0060*/  ISETP.GE.AND.EX P0, PT, R3, R7, PT, P0 ;  /* 0x000000070300720c */ /* 0x000fda0003f06300 */
[----:B------:R-:W-:Y:S05]  /*0070*/  @!P0 BRA `(.L_x_0) ;  /* 0xfffffffc00f08947 */ /* 0x000fea000383ffff */
[----:B------:R-:W-:Y:S05]  /*0080*/  EXIT ;  /* 0x000000000000794d */ /* 0x000fea0003800000 */
.L_x_1:
[----:B------:R-:W-:-:S00]  /*0090*/  BRA `(.L_x_1) ;  /* 0xfffffffc00fc7947 */ /* 0x000fc0000383ffff */
[----:B------:R-:W-:-:S00]  /*00a0*/  NOP ;  /* 0x0000000000007918 */ /* 0x000fc00000000000 */
        /* <DEDUP_REMOVED lines=13> */
.L_x_2:


//--------------------- .nv.shared.reserved.0     --------------------------
	.section	.nv.shared.reserved.0,"aw",@nobits
	.weak		__nv_reservedSMEM_offset_0_alias
	.size		__nv_reservedSMEM_offset_0_alias, 0, 64
	.other		__nv_reservedSMEM_offset_0_alias,@"STO_CUDA_RESERVED_SHARED STV_DEFAULT"
__nv_reservedSMEM_offset_0_alias:
	.zero		0
	.zero		64


//--------------------- .nv.constant0._Z5dkernv   --------------------------
	.section	.nv.constant0._Z5dkernv,"a",@progbits
	.sectionflags	@""
	.align	4
.nv.constant0._Z5dkernv:
	.zero		896


//--------------------- SYMBOLS --------------------------

	.type		.nv.reservedSmem.offset0,@object
	.size		.nv.reservedSmem.offset0,0x4
